//
// Generated by NVIDIA NVVM Compiler
//
// Compiler Build ID: CL-36424714
// Cuda compilation tools, release 13.0, V13.0.88
// Based on NVVM 20.0.0
//

.version 9.0
.target sm_100
.address_size 64

	// .globl	_Z9saxpy_gpuPfS_S_f

.visible .entry _Z9saxpy_gpuPfS_S_f(
	.param .u64 .ptr .align 1 _Z9saxpy_gpuPfS_S_f_param_0,
	.param .u64 .ptr .align 1 _Z9saxpy_gpuPfS_S_f_param_1,
	.param .u64 .ptr .align 1 _Z9saxpy_gpuPfS_S_f_param_2,
	.param .f32 _Z9saxpy_gpuPfS_S_f_param_3
)
{
	.reg .pred 	%p<2>;
	.reg .b32 	%r<5>;
	.reg .b32 	%f<5>;
	.reg .b64 	%rd<11>;

	ld.param.u64 	%rd1, [_Z9saxpy_gpuPfS_S_f_param_0];
	ld.param.u64 	%rd2, [_Z9saxpy_gpuPfS_S_f_param_1];
	ld.param.u64 	%rd3, [_Z9saxpy_gpuPfS_S_f_param_2];
	ld.param.f32 	%f1, [_Z9saxpy_gpuPfS_S_f_param_3];
	mov.u32 	%r2, %ctaid.x;
	mov.u32 	%r3, %ntid.x;
	mov.u32 	%r4, %tid.x;
	mad.lo.s32 	%r1, %r2, %r3, %r4;
	setp.gt.s32 	%p1, %r1, 999999;
	@%p1 bra 	$L__BB0_2;
	cvta.to.global.u64 	%rd4, %rd2;
	cvta.to.global.u64 	%rd5, %rd3;
	cvta.to.global.u64 	%rd6, %rd1;
	mul.wide.s32 	%rd7, %r1, 4;
	add.s64 	%rd8, %rd4, %rd7;
	ld.global.f32 	%f2, [%rd8];
	add.s64 	%rd9, %rd5, %rd7;
	ld.global.f32 	%f3, [%rd9];
	fma.rn.f32 	%f4, %f1, %f2, %f3;
	add.s64 	%rd10, %rd6, %rd7;
	st.global.f32 	[%rd10], %f4;
$L__BB0_2:
	ret;

}


// ===== COMPILED SASS (sm_100) =====

	.target	sm_100

	.elftype	@"ET_EXEC"


//--------------------- .note.nv.tkinfo           --------------------------
	.section	.note.nv.tkinfo,"",@"SHT_NOTE"
	.sectionflags	@"SHF_NOTE_NV_TKINFO"
	.tkinfo
        /*0018*/ 	.word	0x00000002
        /*0030*/ 	.string	""
        /*0030*/ 	.string	"ptxas"
        /*0030*/ 	.string	"Cuda compilation tools, release 13.0, V13.0.88"
        /*0030*/ 	.string	"Build cuda_13.0.r13.0/compiler.36424714_0"
        /*0030*/ 	.string	"-arch sm_100 -m 64 "



//--------------------- .note.nv.cuinfo           --------------------------
	.section	.note.nv.cuinfo,"",@"SHT_NOTE"
	.sectionflags	@"SHF_NOTE_NV_CUINFO"
        /*0018*/ 	.short	0x0002
        /*001a*/ 	.short	0x0064
        /*001c*/ 	.short	0x0082
	.zero		2


//--------------------- .nv.info                  --------------------------
	.section	.nv.info,"",@"SHT_CUDA_INFO"
	.align	4


	//----- nvinfo : EIATTR_REGCOUNT
	.align		4
        /*0000*/ 	.byte	0x04, 0x2f
        /*0002*/ 	.short	(.L_1 - .L_0)
	.align		4
.L_0:
        /*0004*/ 	.word	index@(_Z9saxpy_gpuPfS_S_f)
        /*0008*/ 	.word	0x0000000c


	//----- nvinfo : EIATTR_FRAME_SIZE
	.align		4
.L_1:
        /*000c*/ 	.byte	0x04, 0x11
        /*000e*/ 	.short	(.L_3 - .L_2)
	.align		4
.L_2:
        /*0010*/ 	.word	index@(_Z9saxpy_gpuPfS_S_f)
        /*0014*/ 	.word	0x00000000


	//----- nvinfo : EIATTR_MIN_STACK_SIZE
	.align		4
.L_3:
        /*0018*/ 	.byte	0x04, 0x12
        /*001a*/ 	.short	(.L_5 - .L_4)
	.align		4
.L_4:
        /*001c*/ 	.word	index@(_Z9saxpy_gpuPfS_S_f)
        /*0020*/ 	.word	0x00000000
.L_5:


//--------------------- .nv.compat                --------------------------
	.section	.nv.compat,"",@"SHT_CUDA_COMPAT_INFO"
	.align	4
        /*0000*/ 	.byte	0x02, 0x09, 0x00, 0x00, 0x02, 0x02, 0x01, 0x00, 0x02, 0x05, 0x05, 0x00, 0x03, 0x07, 0x01, 0x01
        /*0010*/ 	.byte	0x02, 0x03, 0x00, 0x00, 0x02, 0x06, 0x01, 0x00, 0x04, 0x0b, 0x08, 0x00, 0x09, 0x00, 0x00, 0x00
        /*0020*/ 	.byte	0x00, 0x00, 0x00, 0x00


//--------------------- .nv.info._Z9saxpy_gpuPfS_S_f --------------------------
	.section	.nv.info._Z9saxpy_gpuPfS_S_f,"",@"SHT_CUDA_INFO"
	.sectionflags	@""
	.align	4


	//----- nvinfo : EIATTR_CUDA_API_VERSION
	.align		4
        /*0000*/ 	.byte	0x04, 0x37
        /*0002*/ 	.short	(.L_7 - .L_6)
.L_6:
        /*0004*/ 	.word	0x00000082


	//----- nvinfo : EIATTR_KPARAM_INFO
	.align		4
.L_7:
        /*0008*/ 	.byte	0x04, 0x17
        /*000a*/ 	.short	(.L_9 - .L_8)
.L_8:
        /*000c*/ 	.word	0x00000000
        /*0010*/ 	.short	0x0003
        /*0012*/ 	.short	0x0018
        /*0014*/ 	.byte	0x00, 0xf0, 0x11, 0x00


	//----- nvinfo : EIATTR_KPARAM_INFO
	.align		4
.L_9:
        /*0018*/ 	.byte	0x04, 0x17
        /*001a*/ 	.short	(.L_11 - .L_10)
.L_10:
        /*001c*/ 	.word	0x00000000
        /*0020*/ 	.short	0x0002
        /*0022*/ 	.short	0x0010
        /*0024*/ 	.byte	0x00, 0xf5, 0x21, 0x00


	//----- nvinfo : EIATTR_KPARAM_INFO
	.align		4
.L_11:
        /*0028*/ 	.byte	0x04, 0x17
        /*002a*/ 	.short	(.L_13 - .L_12)
.L_12:
        /*002c*/ 	.word	0x00000000
        /*0030*/ 	.short	0x0001
        /*0032*/ 	.short	0x0008
        /*0034*/ 	.byte	0x00, 0xf5, 0x21, 0x00


	//----- nvinfo : EIATTR_KPARAM_INFO
	.align		4
.L_13:
        /*0038*/ 	.byte	0x04, 0x17
        /*003a*/ 	.short	(.L_15 - .L_14)
.L_14:
        /*003c*/ 	.word	0x00000000
        /*0040*/ 	.short	0x0000
        /*0042*/ 	.short	0x0000
        /*0044*/ 	.byte	0x00, 0xf5, 0x21, 0x00


	//----- nvinfo : EIATTR_SPARSE_MMA_MASK
	.align		4
.L_15:
        /*0048*/ 	.byte	0x03, 0x50
        /*004a*/ 	.short	0x0000


	//----- nvinfo : EIATTR_MAXREG_COUNT
	.align		4
        /*004c*/ 	.byte	0x03, 0x1b
        /*004e*/ 	.short	0x00ff


	//----- nvinfo : EIATTR_MERCURY_ISA_VERSION
	.align		4
        /*0050*/ 	.byte	0x03, 0x5f
        /*0052*/ 	.short	0x0101


	//----- nvinfo : EIATTR_VRC_CTA_INIT_COUNT
	.align		4
        /*0054*/ 	.byte	0x02, 0x4a
	.zero		1
	.zero		1


	//----- nvinfo : EIATTR_EXIT_INSTR_OFFSETS
	.align		4
        /*0058*/ 	.byte	0x04, 0x1c
        /*005a*/ 	.short	(.L_17 - .L_16)


	//   ....[0]....
.L_16:
        /*005c*/ 	.word	0x00000060


	//   ....[1]....
        /*0060*/ 	.word	0x00000130


	//----- nvinfo : EIATTR_CBANK_PARAM_SIZE
	.align		4
.L_17:
        /*0064*/ 	.byte	0x03, 0x19
        /*0066*/ 	.short	0x001c


	//----- nvinfo : EIATTR_PARAM_CBANK
	.align		4
        /*0068*/ 	.byte	0x04, 0x0a
        /*006a*/ 	.short	(.L_19 - .L_18)
	.align		4
.L_18:
        /*006c*/ 	.word	index@(.nv.constant0._Z9saxpy_gpuPfS_S_f)
        /*0070*/ 	.short	0x0380
        /*0072*/ 	.short	0x001c


	//----- nvinfo : EIATTR_SW_WAR
	.align		4
.L_19:
        /*0074*/ 	.byte	0x04, 0x36
        /*0076*/ 	.short	(.L_21 - .L_20)
.L_20:
        /*0078*/ 	.word	0x00000008
.L_21:


//--------------------- .nv.callgraph             --------------------------
	.section	.nv.callgraph,"",@"SHT_CUDA_CALLGRAPH"
	.align	4
	.sectionentsize	8
	.align		4
        /*0000*/ 	.word	0x00000000
	.align		4
        /*0004*/ 	.word	0xffffffff
	.align		4
        /*0008*/ 	.word	0x00000000
	.align		4
        /*000c*/ 	.word	0xfffffffe
	.align		4
        /*0010*/ 	.word	0x00000000
	.align		4
        /*0014*/ 	.word	0xfffffffd
	.align		4
        /*0018*/ 	.word	0x00000000
	.align		4
        /*001c*/ 	.word	0xfffffffc


//--------------------- .text._Z9saxpy_gpuPfS_S_f --------------------------
	.section	.text._Z9saxpy_gpuPfS_S_f,"ax",@progbits
	.align	128
        .global         _Z9saxpy_gpuPfS_S_f
        .type           _Z9saxpy_gpuPfS_S_f,@function
        .size           _Z9saxpy_gpuPfS_S_f,(.L_x_1 - _Z9saxpy_gpuPfS_S_f)
        .other          _Z9saxpy_gpuPfS_S_f,@"STO_CUDA_ENTRY STV_DEFAULT"
_Z9saxpy_gpuPfS_S_f:
.text._Z9saxpy_gpuPfS_S_f:
[----:B------:R-:W-:Y:S01]  /*0000*/  LDC R1, c[0x0][0x37c] ;  /* 0x0000df00ff017b82 */ /* 0x000fe20000000800 */
[----:B------:R-:W0:Y:S07]  /*0010*/  S2R R0, SR_TID.X ;  /* 0x0000000000007919 */ /* 0x000e2e0000002100 */
[----:B------:R-:W0:Y:S08]  /*0020*/  S2UR UR4, SR_CTAID.X ;  /* 0x00000000000479c3 */ /* 0x000e300000002500 */
[----:B------:R-:W0:Y:S02]  /*0030*/  LDC R9, c[0x0][0x360] ;  /* 0x0000d800ff097b82 */ /* 0x000e240000000800 */
[----:B0-----:R-:W-:-:S05]  /*0040*/  IMAD R9, R9, UR4, R0 ;  /* 0x0000000409097c24 */ /* 0x001fca000f8e0200 */
[----:B------:R-:W-:-:S13]  /*0050*/  ISETP.GT.AND P0, PT, R9, 0xf423f, PT ;  /* 0x000f423f0900780c */ /* 0x000fda0003f04270 */
[----:B------:R-:W-:Y:S05]  /*0060*/  @P0 EXIT ;  /* 0x000000000000094d */ /* 0x000fea0003800000 */
[----:B------:R-:W0:Y:S01]  /*0070*/  LDC.64 R2, c[0x0][0x388] ;  /* 0x0000e200ff027b82 */ /* 0x000e220000000a00 */
[----:B------:R-:W1:Y:S01]  /*0080*/  LDCU.64 UR4, c[0x0][0x358] ;  /* 0x00006b00ff0477ac */ /* 0x000e620008000a00 */
[----:B------:R-:W2:Y:S06]  /*0090*/  LDCU UR6, c[0x0][0x398] ;  /* 0x00007300ff0677ac */ /* 0x000eac0008000800 */
[----:B------:R-:W3:Y:S08]  /*00a0*/  LDC.64 R4, c[0x0][0x390] ;  /* 0x0000e400ff047b82 */ /* 0x000ef00000000a00 */
[----:B------:R-:W4:Y:S01]  /*00b0*/  LDC.64 R6, c[0x0][0x380] ;  /* 0x0000e000ff067b82 */ /* 0x000f220000000a00 */
[----:B0-----:R-:W-:-:S06]  /*00c0*/  IMAD.WIDE R2, R9, 0x4, R2 ;  /* 0x0000000409027825 */ /* 0x001fcc00078e0202 */
[----:B-1----:R-:W2:Y:S01]  /*00d0*/  LDG.E R2, desc[UR4][R2.64] ;  /* 0x0000000402027981 */ /* 0x002ea2000c1e1900 */
[----:B---3--:R-:W-:-:S06]  /*00e0*/  IMAD.WIDE R4, R9, 0x4, R4 ;  /* 0x0000000409047825 */ /* 0x008fcc00078e0204 */
[----:B------:R-:W2:Y:S01]  /*00f0*/  LDG.E R5, desc[UR4][R4.64] ;  /* 0x0000000404057981 */ /* 0x000ea2000c1e1900 */
[----:B----4-:R-:W-:-:S04]  /*0100*/  IMAD.WIDE R6, R9, 0x4, R6 ;  /* 0x0000000409067825 */ /* 0x010fc800078e0206 */
[----:B--2---:R-:W-:-:S05]  /*0110*/  FFMA R9, R2, UR6, R5 ;  /* 0x0000000602097c23 */ /* 0x004fca0008000005 */
[----:B------:R-:W-:Y:S01]  /*0120*/  STG.E desc[UR4][R6.64], R9 ;  /* 0x0000000906007986 */ /* 0x000fe2000c101904 */
[----:B------:R-:W-:Y:S05]  /*0130*/  EXIT ;  /* 0x000000000000794d */ /* 0x000fea0003800000 */
.L_x_0:
[----:B------:R-:W-:-:S00]  /*0140*/  BRA `(.L_x_0) ;  /* 0xfffffffc00fc7947 */ /* 0x000fc0000383ffff */
[----:B------:R-:W-:-:S00]  /*0150*/  NOP ;  /* 0x0000000000007918 */ /* 0x000fc00000000000 */
        /* <DEDUP_REMOVED lines=10> */
.L_x_1:


//--------------------- .nv.shared.reserved.0     --------------------------
	.section	.nv.shared.reserved.0,"aw",@nobits
	.weak		__nv_reservedSMEM_offset_0_alias
	.size		__nv_reservedSMEM_offset_0_alias, 0, 64
	.other		__nv_reservedSMEM_offset_0_alias,@"STO_CUDA_RESERVED_SHARED STV_DEFAULT"
__nv_reservedSMEM_offset_0_alias:
	.zero		0
	.zero		64


//--------------------- .nv.constant0._Z9saxpy_gpuPfS_S_f --------------------------
	.section	.nv.constant0._Z9saxpy_gpuPfS_S_f,"a",@progbits
	.sectionflags	@""
	.align	4
.nv.constant0._Z9saxpy_gpuPfS_S_f:
	.zero		924


//--------------------- SYMBOLS --------------------------

	.type		.nv.reservedSmem.offset0,@object
	.size		.nv.reservedSmem.offset0,0x4
